//
// Generated by NVIDIA NVVM Compiler
//
// Compiler Build ID: CL-36424714
// Cuda compilation tools, release 13.0, V13.0.88
// Based on NVVM 20.0.0
//

.version 9.0
.target sm_100
.address_size 64

	// .globl	_Z11printKernelv
.extern .func  (.param .b32 func_retval0) vprintf
(
	.param .b64 vprintf_param_0,
	.param .b64 vprintf_param_1
)
;
.global .align 1 .b8 $str[3] = {37, 100};

.visible .entry _Z11printKernelv()
{
	.local .align 8 .b8 	__local_depot0[8];
	.reg .b64 	%SP;
	.reg .b64 	%SPL;
	.reg .b32 	%r<4>;
	.reg .b64 	%rd<5>;

	mov.u64 	%SPL, __local_depot0;
	cvta.local.u64 	%SP, %SPL;
	add.u64 	%rd1, %SP, 0;
	add.u64 	%rd2, %SPL, 0;
	mov.u32 	%r1, %tid.x;
	st.local.u32 	[%rd2], %r1;
	mov.u64 	%rd3, $str;
	cvta.global.u64 	%rd4, %rd3;
	{ // callseq 0, 0
	.param .b64 param0;
	st.param.b64 	[param0], %rd4;
	.param .b64 param1;
	st.param.b64 	[param1], %rd1;
	.param .b32 retval0;
	call.uni (retval0), 
	vprintf, 
	(
	param0, 
	param1
	);
	ld.param.b32 	%r2, [retval0];
	} // callseq 0
	ret;

}


// ===== COMPILED SASS (sm_100) =====

	.target	sm_100

	.elftype	@"ET_EXEC"


//--------------------- .note.nv.tkinfo           --------------------------
	.section	.note.nv.tkinfo,"",@"SHT_NOTE"
	.sectionflags	@"SHF_NOTE_NV_TKINFO"
	.tkinfo
        /*0018*/ 	.word	0x00000002
        /*0030*/ 	.string	""
        /*0030*/ 	.string	"ptxas"
        /*0030*/ 	.string	"Cuda compilation tools, release 13.0, V13.0.88"
        /*0030*/ 	.string	"Build cuda_13.0.r13.0/compiler.36424714_0"
        /*0030*/ 	.string	"-arch sm_100 -m 64 "



//--------------------- .note.nv.cuinfo           --------------------------
	.section	.note.nv.cuinfo,"",@"SHT_NOTE"
	.sectionflags	@"SHF_NOTE_NV_CUINFO"
        /*0018*/ 	.short	0x0002
        /*001a*/ 	.short	0x0064
        /*001c*/ 	.short	0x0082
	.zero		2


//--------------------- .nv.info                  --------------------------
	.section	.nv.info,"",@"SHT_CUDA_INFO"
	.align	4


	//----- nvinfo : EIATTR_REGCOUNT
	.align		4
        /*0000*/ 	.byte	0x04, 0x2f
        /*0002*/ 	.short	(.L_2 - .L_1)
	.align		4
.L_1:
        /*0004*/ 	.word	index@(_Z11printKernelv)
        /*0008*/ 	.word	0x00000018


	//----- nvinfo : EIATTR_FRAME_SIZE
	.align		4
.L_2:
        /*000c*/ 	.byte	0x04, 0x11
        /*000e*/ 	.short	(.L_4 - .L_3)
	.align		4
.L_3:
        /*0010*/ 	.word	index@(_Z11printKernelv)
        /*0014*/ 	.word	0x00000008


	//----- nvinfo : EIATTR_MIN_STACK_SIZE
	.align		4
.L_4:
        /*0018*/ 	.byte	0x04, 0x12
        /*001a*/ 	.short	(.L_6 - .L_5)
	.align		4
.L_5:
        /*001c*/ 	.word	index@(_Z11printKernelv)
        /*0020*/ 	.word	0x00000008
.L_6:


//--------------------- .nv.compat                --------------------------
	.section	.nv.compat,"",@"SHT_CUDA_COMPAT_INFO"
	.align	4
        /*0000*/ 	.byte	0x02, 0x09, 0x00, 0x00, 0x02, 0x02, 0x01, 0x00, 0x02, 0x05, 0x05, 0x00, 0x03, 0x07, 0x01, 0x01
        /*0010*/ 	.byte	0x02, 0x03, 0x00, 0x00, 0x02, 0x06, 0x01, 0x00, 0x04, 0x0b, 0x08, 0x00, 0x09, 0x00, 0x00, 0x00
        /*0020*/ 	.byte	0x00, 0x00, 0x00, 0x00


//--------------------- .nv.info._Z11printKernelv --------------------------
	.section	.nv.info._Z11printKernelv,"",@"SHT_CUDA_INFO"
	.sectionflags	@""
	.align	4


	//----- nvinfo : EIATTR_CUDA_API_VERSION
	.align		4
        /*0000*/ 	.byte	0x04, 0x37
        /*0002*/ 	.short	(.L_8 - .L_7)
.L_7:
        /*0004*/ 	.word	0x00000082


	//----- nvinfo : EIATTR_SPARSE_MMA_MASK
	.align		4
.L_8:
        /*0008*/ 	.byte	0x03, 0x50
        /*000a*/ 	.short	0x0000


	//----- nvinfo : EIATTR_MAXREG_COUNT
	.align		4
        /*000c*/ 	.byte	0x03, 0x1b
        /*000e*/ 	.short	0x00ff


	//----- nvinfo : EIATTR_EXTERNS
	.align		4
        /*0010*/ 	.byte	0x04, 0x0f
        /*0012*/ 	.short	(.L_10 - .L_9)


	//   ....[0]....
	.align		4
.L_9:
        /*0014*/ 	.word	index@(vprintf)


	//----- nvinfo : EIATTR_MERCURY_ISA_VERSION
	.align		4
.L_10:
        /*0018*/ 	.byte	0x03, 0x5f
        /*001a*/ 	.short	0x0101


	//----- nvinfo : EIATTR_VRC_CTA_INIT_COUNT
	.align		4
        /*001c*/ 	.byte	0x02, 0x4a
	.zero		1
	.zero		1


	//----- nvinfo : EIATTR_SYSCALL_OFFSETS
	.align		4
        /*0020*/ 	.byte	0x04, 0x46
        /*0022*/ 	.short	(.L_12 - .L_11)


	//   ....[0]....
.L_11:
        /*0024*/ 	.word	0x000000e0


	//----- nvinfo : EIATTR_EXIT_INSTR_OFFSETS
	.align		4
.L_12:
        /*0028*/ 	.byte	0x04, 0x1c
        /*002a*/ 	.short	(.L_14 - .L_13)


	//   ....[0]....
.L_13:
        /*002c*/ 	.word	0x000000f0


	//----- nvinfo : EIATTR_SW_WAR
	.align		4
.L_14:
        /*0030*/ 	.byte	0x04, 0x36
        /*0032*/ 	.short	(.L_16 - .L_15)
.L_15:
        /*0034*/ 	.word	0x00000008
.L_16:


//--------------------- .nv.callgraph             --------------------------
	.section	.nv.callgraph,"",@"SHT_CUDA_CALLGRAPH"
	.align	4
	.sectionentsize	8
	.align		4
        /*0000*/ 	.word	0x00000000
	.align		4
        /*0004*/ 	.word	0xffffffff
	.align		4
        /*0008*/ 	.word	index@(_Z11printKernelv)
	.align		4
        /*000c*/ 	.word	index@(vprintf)
	.align		4
        /*0010*/ 	.word	0x00000000
	.align		4
        /*0014*/ 	.word	0xfffffffe
	.align		4
        /*0018*/ 	.word	0x00000000
	.align		4
        /*001c*/ 	.word	0xfffffffd
	.align		4
        /*0020*/ 	.word	0x00000000
	.align		4
        /*0024*/ 	.word	0xfffffffc


//--------------------- .nv.constant4             --------------------------
	.section	.nv.constant4,"a",@progbits
	.align	8
	.align		8
.nv.constant4:
        /*0000*/ 	.dword	vprintf
	.align		8
        /*0008*/ 	.dword	$str


//--------------------- .text._Z11printKernelv    --------------------------
	.section	.text._Z11printKernelv,"ax",@progbits
	.align	128
        .global         _Z11printKernelv
        .type           _Z11printKernelv,@function
        .size           _Z11printKernelv,(.L_x_2 - _Z11printKernelv)
        .other          _Z11printKernelv,@"STO_CUDA_ENTRY STV_DEFAULT"
_Z11printKernelv:
.text._Z11printKernelv:
[----:B------:R-:W0:Y:S01]  /*0000*/  LDC R1, c[0x0][0x37c] ;  /* 0x0000df00ff017b82 */ /* 0x000e220000000800 */
[----:B------:R-:W1:Y:S01]  /*0010*/  S2R R8, SR_TID.X ;  /* 0x0000000000087919 */ /* 0x000e620000002100 */
[----:B0-----:R-:W-:Y:S01]  /*0020*/  VIADD R1, R1, 0xfffffff8 ;  /* 0xfffffff801017836 */ /* 0x001fe20000000000 */
[----:B------:R-:W-:Y:S01]  /*0030*/  MOV R0, 0x0 ;  /* 0x0000000000007802 */ /* 0x000fe20000000f00 */
[----:B------:R-:W0:Y:S04]  /*0040*/  LDCU UR4, c[0x0][0x2f8] ;  /* 0x00005f00ff0477ac */ /* 0x000e280008000800 */
[----:B------:R2:W3:Y:S01]  /*0050*/  LDC.64 R2, c[0x4][R0] ;  /* 0x0100000000027b82 */ /* 0x0004e20000000a00 */
[----:B------:R-:W4:Y:S01]  /*0060*/  LDCU.64 UR6, c[0x4][0x8] ;  /* 0x01000100ff0677ac */ /* 0x000f220008000a00 */
[----:B------:R-:W5:Y:S01]  /*0070*/  LDCU UR5, c[0x0][0x2fc] ;  /* 0x00005f80ff0577ac */ /* 0x000f620008000800 */
[----:B0-----:R-:W-:Y:S01]  /*0080*/  IADD3 R6, P0, PT, R1, UR4, RZ ;  /* 0x0000000401067c10 */ /* 0x001fe2000ff1e0ff */
[----:B----4-:R-:W-:Y:S01]  /*0090*/  IMAD.U32 R4, RZ, RZ, UR6 ;  /* 0x00000006ff047e24 */ /* 0x010fe2000f8e00ff */
[----:B------:R-:W-:-:S03]  /*00a0*/  MOV R5, UR7 ;  /* 0x0000000700057c02 */ /* 0x000fc60008000f00 */
[----:B-----5:R-:W-:Y:S01]  /*00b0*/  IMAD.X R7, RZ, RZ, UR5, P0 ;  /* 0x00000005ff077e24 */ /* 0x020fe200080e06ff */
[----:B-1----:R2:W-:Y:S07]  /*00c0*/  STL [R1], R8 ;  /* 0x0000000801007387 */ /* 0x0025ee0000100800 */
[----:B------:R-:W-:-:S07]  /*00d0*/  LEPC R20, `(.L_x_0) ;  /* 0x000000001014794e */ /* 0x000fce0000000000 */
[----:B--23--:R-:W-:Y:S05]  /*00e0*/  CALL.ABS.NOINC R2 ;  /* 0x0000000002007343 */ /* 0x00cfea0003c00000 */
.L_x_0:
[----:B------:R-:W-:Y:S05]  /*00f0*/  EXIT ;  /* 0x000000000000794d */ /* 0x000fea0003800000 */
.L_x_1:
[----:B------:R-:W-:-:S00]  /*0100*/  BRA `(.L_x_1) ;  /* 0xfffffffc00fc7947 */ /* 0x000fc0000383ffff */
[----:B------:R-:W-:-:S00]  /*0110*/  NOP ;  /* 0x0000000000007918 */ /* 0x000fc00000000000 */
        /* <DEDUP_REMOVED lines=14> */
.L_x_2:


//--------------------- .nv.global.init           --------------------------
	.section	.nv.global.init,"aw",@progbits
.nv.global.init:
	.type		$str,@object
	.size		$str,(.L_0 - $str)
$str:
        /*0000*/ 	.byte	0x25, 0x64, 0x00
.L_0:


//--------------------- .nv.shared.reserved.0     --------------------------
	.section	.nv.shared.reserved.0,"aw",@nobits
	.weak		__nv_reservedSMEM_offset_0_alias
	.size		__nv_reservedSMEM_offset_0_alias, 0, 64
	.other		__nv_reservedSMEM_offset_0_alias,@"STO_CUDA_RESERVED_SHARED STV_DEFAULT"
__nv_reservedSMEM_offset_0_alias:
	.zero		0
	.zero		64


//--------------------- .nv.constant0._Z11printKernelv --------------------------
	.section	.nv.constant0._Z11printKernelv,"a",@progbits
	.sectionflags	@""
	.align	4
.nv.constant0._Z11printKernelv:
	.zero		896


//--------------------- SYMBOLS --------------------------

	.type		.nv.reservedSmem.offset0,@object
	.size		.nv.reservedSmem.offset0,0x4
	.type		vprintf,@function
